//
// Generated by NVIDIA NVVM Compiler
//
// Compiler Build ID: CL-36424714
// Cuda compilation tools, release 13.0, V13.0.88
// Based on NVVM 20.0.0
//

.version 9.0
.target sm_100
.address_size 64

	// .globl	_Z5saxpyfPfP6float2

.visible .entry _Z5saxpyfPfP6float2(
	.param .f32 _Z5saxpyfPfP6float2_param_0,
	.param .u64 .ptr .align 1 _Z5saxpyfPfP6float2_param_1,
	.param .u64 .ptr .align 1 _Z5saxpyfPfP6float2_param_2
)
{
	.reg .b32 	%r<5>;
	.reg .b32 	%f<5>;
	.reg .b64 	%rd<9>;

	ld.param.f32 	%f1, [_Z5saxpyfPfP6float2_param_0];
	ld.param.u64 	%rd1, [_Z5saxpyfPfP6float2_param_1];
	ld.param.u64 	%rd2, [_Z5saxpyfPfP6float2_param_2];
	cvta.to.global.u64 	%rd3, %rd2;
	cvta.to.global.u64 	%rd4, %rd1;
	mov.u32 	%r1, %ctaid.x;
	mov.u32 	%r2, %ntid.x;
	mov.u32 	%r3, %tid.x;
	mad.lo.s32 	%r4, %r1, %r2, %r3;
	mul.wide.s32 	%rd5, %r4, 4;
	add.s64 	%rd6, %rd4, %rd5;
	ld.global.f32 	%f2, [%rd6];
	mul.wide.s32 	%rd7, %r4, 8;
	add.s64 	%rd8, %rd3, %rd7;
	ld.global.f32 	%f3, [%rd8+8];
	fma.rn.f32 	%f4, %f1, %f2, %f3;
	st.global.f32 	[%rd8], %f4;
	ret;

}


// ===== COMPILED SASS (sm_100) =====

	.target	sm_100

	.elftype	@"ET_EXEC"


//--------------------- .note.nv.tkinfo           --------------------------
	.section	.note.nv.tkinfo,"",@"SHT_NOTE"
	.sectionflags	@"SHF_NOTE_NV_TKINFO"
	.tkinfo
        /*0018*/ 	.word	0x00000002
        /*0030*/ 	.string	""
        /*0030*/ 	.string	"ptxas"
        /*0030*/ 	.string	"Cuda compilation tools, release 13.0, V13.0.88"
        /*0030*/ 	.string	"Build cuda_13.0.r13.0/compiler.36424714_0"
        /*0030*/ 	.string	"-arch sm_100 -m 64 "



//--------------------- .note.nv.cuinfo           --------------------------
	.section	.note.nv.cuinfo,"",@"SHT_NOTE"
	.sectionflags	@"SHF_NOTE_NV_CUINFO"
        /*0018*/ 	.short	0x0002
        /*001a*/ 	.short	0x0064
        /*001c*/ 	.short	0x0082
	.zero		2


//--------------------- .nv.info                  --------------------------
	.section	.nv.info,"",@"SHT_CUDA_INFO"
	.align	4


	//----- nvinfo : EIATTR_REGCOUNT
	.align		4
        /*0000*/ 	.byte	0x04, 0x2f
        /*0002*/ 	.short	(.L_1 - .L_0)
	.align		4
.L_0:
        /*0004*/ 	.word	index@(_Z5saxpyfPfP6float2)
        /*0008*/ 	.word	0x0000000a


	//----- nvinfo : EIATTR_FRAME_SIZE
	.align		4
.L_1:
        /*000c*/ 	.byte	0x04, 0x11
        /*000e*/ 	.short	(.L_3 - .L_2)
	.align		4
.L_2:
        /*0010*/ 	.word	index@(_Z5saxpyfPfP6float2)
        /*0014*/ 	.word	0x00000000


	//----- nvinfo : EIATTR_MIN_STACK_SIZE
	.align		4
.L_3:
        /*0018*/ 	.byte	0x04, 0x12
        /*001a*/ 	.short	(.L_5 - .L_4)
	.align		4
.L_4:
        /*001c*/ 	.word	index@(_Z5saxpyfPfP6float2)
        /*0020*/ 	.word	0x00000000
.L_5:


//--------------------- .nv.compat                --------------------------
	.section	.nv.compat,"",@"SHT_CUDA_COMPAT_INFO"
	.align	4
        /*0000*/ 	.byte	0x02, 0x09, 0x00, 0x00, 0x02, 0x02, 0x01, 0x00, 0x02, 0x05, 0x05, 0x00, 0x03, 0x07, 0x01, 0x01
        /*0010*/ 	.byte	0x02, 0x03, 0x00, 0x00, 0x02, 0x06, 0x01, 0x00, 0x04, 0x0b, 0x08, 0x00, 0x09, 0x00, 0x00, 0x00
        /*0020*/ 	.byte	0x00, 0x00, 0x00, 0x00


//--------------------- .nv.info._Z5saxpyfPfP6float2 --------------------------
	.section	.nv.info._Z5saxpyfPfP6float2,"",@"SHT_CUDA_INFO"
	.sectionflags	@""
	.align	4


	//----- nvinfo : EIATTR_CUDA_API_VERSION
	.align		4
        /*0000*/ 	.byte	0x04, 0x37
        /*0002*/ 	.short	(.L_7 - .L_6)
.L_6:
        /*0004*/ 	.word	0x00000082


	//----- nvinfo : EIATTR_KPARAM_INFO
	.align		4
.L_7:
        /*0008*/ 	.byte	0x04, 0x17
        /*000a*/ 	.short	(.L_9 - .L_8)
.L_8:
        /*000c*/ 	.word	0x00000000
        /*0010*/ 	.short	0x0002
        /*0012*/ 	.short	0x0010
        /*0014*/ 	.byte	0x00, 0xf5, 0x21, 0x00


	//----- nvinfo : EIATTR_KPARAM_INFO
	.align		4
.L_9:
        /*0018*/ 	.byte	0x04, 0x17
        /*001a*/ 	.short	(.L_11 - .L_10)
.L_10:
        /*001c*/ 	.word	0x00000000
        /*0020*/ 	.short	0x0001
        /*0022*/ 	.short	0x0008
        /*0024*/ 	.byte	0x00, 0xf5, 0x21, 0x00


	//----- nvinfo : EIATTR_KPARAM_INFO
	.align		4
.L_11:
        /*0028*/ 	.byte	0x04, 0x17
        /*002a*/ 	.short	(.L_13 - .L_12)
.L_12:
        /*002c*/ 	.word	0x00000000
        /*0030*/ 	.short	0x0000
        /*0032*/ 	.short	0x0000
        /*0034*/ 	.byte	0x00, 0xf0, 0x11, 0x00


	//----- nvinfo : EIATTR_SPARSE_MMA_MASK
	.align		4
.L_13:
        /*0038*/ 	.byte	0x03, 0x50
        /*003a*/ 	.short	0x0000


	//----- nvinfo : EIATTR_MAXREG_COUNT
	.align		4
        /*003c*/ 	.byte	0x03, 0x1b
        /*003e*/ 	.short	0x00ff


	//----- nvinfo : EIATTR_MERCURY_ISA_VERSION
	.align		4
        /*0040*/ 	.byte	0x03, 0x5f
        /*0042*/ 	.short	0x0101


	//----- nvinfo : EIATTR_VRC_CTA_INIT_COUNT
	.align		4
        /*0044*/ 	.byte	0x02, 0x4a
	.zero		1
	.zero		1


	//----- nvinfo : EIATTR_EXIT_INSTR_OFFSETS
	.align		4
        /*0048*/ 	.byte	0x04, 0x1c
        /*004a*/ 	.short	(.L_15 - .L_14)


	//   ....[0]....
.L_14:
        /*004c*/ 	.word	0x000000f0


	//----- nvinfo : EIATTR_CBANK_PARAM_SIZE
	.align		4
.L_15:
        /*0050*/ 	.byte	0x03, 0x19
        /*0052*/ 	.short	0x0018


	//----- nvinfo : EIATTR_PARAM_CBANK
	.align		4
        /*0054*/ 	.byte	0x04, 0x0a
        /*0056*/ 	.short	(.L_17 - .L_16)
	.align		4
.L_16:
        /*0058*/ 	.word	index@(.nv.constant0._Z5saxpyfPfP6float2)
        /*005c*/ 	.short	0x0380
        /*005e*/ 	.short	0x0018


	//----- nvinfo : EIATTR_SW_WAR
	.align		4
.L_17:
        /*0060*/ 	.byte	0x04, 0x36
        /*0062*/ 	.short	(.L_19 - .L_18)
.L_18:
        /*0064*/ 	.word	0x00000008
.L_19:


//--------------------- .nv.callgraph             --------------------------
	.section	.nv.callgraph,"",@"SHT_CUDA_CALLGRAPH"
	.align	4
	.sectionentsize	8
	.align		4
        /*0000*/ 	.word	0x00000000
	.align		4
        /*0004*/ 	.word	0xffffffff
	.align		4
        /*0008*/ 	.word	0x00000000
	.align		4
        /*000c*/ 	.word	0xfffffffe
	.align		4
        /*0010*/ 	.word	0x00000000
	.align		4
        /*0014*/ 	.word	0xfffffffd
	.align		4
        /*0018*/ 	.word	0x00000000
	.align		4
        /*001c*/ 	.word	0xfffffffc


//--------------------- .text._Z5saxpyfPfP6float2 --------------------------
	.section	.text._Z5saxpyfPfP6float2,"ax",@progbits
	.align	128
        .global         _Z5saxpyfPfP6float2
        .type           _Z5saxpyfPfP6float2,@function
        .size           _Z5saxpyfPfP6float2,(.L_x_1 - _Z5saxpyfPfP6float2)
        .other          _Z5saxpyfPfP6float2,@"STO_CUDA_ENTRY STV_DEFAULT"
_Z5saxpyfPfP6float2:
.text._Z5saxpyfPfP6float2:
[----:B------:R-:W-:Y:S01]  /*0000*/  LDC R1, c[0x0][0x37c] ;  /* 0x0000df00ff017b82 */ /* 0x000fe20000000800 */
[----:B------:R-:W0:Y:S07]  /*0010*/  S2R R0, SR_TID.X ;  /* 0x0000000000007919 */ /* 0x000e2e0000002100 */
[----:B------:R-:W0:Y:S01]  /*0020*/  S2UR UR6, SR_CTAID.X ;  /* 0x00000000000679c3 */ /* 0x000e220000002500 */
[----:B------:R-:W1:Y:S07]  /*0030*/  LDCU.64 UR4, c[0x0][0x358] ;  /* 0x00006b00ff0477ac */ /* 0x000e6e0008000a00 */
[----:B------:R-:W0:Y:S08]  /*0040*/  LDC R7, c[0x0][0x360] ;  /* 0x0000d800ff077b82 */ /* 0x000e300000000800 */
[----:B------:R-:W2:Y:S08]  /*0050*/  LDC.64 R2, c[0x0][0x388] ;  /* 0x0000e200ff027b82 */ /* 0x000eb00000000a00 */
[----:B------:R-:W3:Y:S01]  /*0060*/  LDC.64 R4, c[0x0][0x390] ;  /* 0x0000e400ff047b82 */ /* 0x000ee20000000a00 */
[----:B0-----:R-:W-:Y:S01]  /*0070*/  IMAD R7, R7, UR6, R0 ;  /* 0x0000000607077c24 */ /* 0x001fe2000f8e0200 */
[----:B------:R-:W0:Y:S03]  /*0080*/  LDCU UR6, c[0x0][0x380] ;  /* 0x00007000ff0677ac */ /* 0x000e260008000800 */
[----:B--2---:R-:W-:-:S06]  /*0090*/  IMAD.WIDE R2, R7, 0x4, R2 ;  /* 0x0000000407027825 */ /* 0x004fcc00078e0202 */
[----:B-1----:R-:W0:Y:S01]  /*00a0*/  LDG.E R2, desc[UR4][R2.64] ;  /* 0x0000000402027981 */ /* 0x002e22000c1e1900 */
[----:B---3--:R-:W-:-:S05]  /*00b0*/  IMAD.WIDE R4, R7, 0x8, R4 ;  /* 0x0000000807047825 */ /* 0x008fca00078e0204 */
[----:B------:R-:W0:Y:S02]  /*00c0*/  LDG.E R7, desc[UR4][R4.64+0x8] ;  /* 0x0000080404077981 */ /* 0x000e24000c1e1900 */
[----:B0-----:R-:W-:-:S05]  /*00d0*/  FFMA R7, R2, UR6, R7 ;  /* 0x0000000602077c23 */ /* 0x001fca0008000007 */
[----:B------:R-:W-:Y:S01]  /*00e0*/  STG.E desc[UR4][R4.64], R7 ;  /* 0x0000000704007986 */ /* 0x000fe2000c101904 */
[----:B------:R-:W-:Y:S05]  /*00f0*/  EXIT ;  /* 0x000000000000794d */ /* 0x000fea0003800000 */
.L_x_0:
[----:B------:R-:W-:-:S00]  /*0100*/  BRA `(.L_x_0) ;  /* 0xfffffffc00fc7947 */ /* 0x000fc0000383ffff */
[----:B------:R-:W-:-:S00]  /*0110*/  NOP ;  /* 0x0000000000007918 */ /* 0x000fc00000000000 */
        /* <DEDUP_REMOVED lines=14> */
.L_x_1:


//--------------------- .nv.shared.reserved.0     --------------------------
	.section	.nv.shared.reserved.0,"aw",@nobits
	.weak		__nv_reservedSMEM_offset_0_alias
	.size		__nv_reservedSMEM_offset_0_alias, 0, 64
	.other		__nv_reservedSMEM_offset_0_alias,@"STO_CUDA_RESERVED_SHARED STV_DEFAULT"
__nv_reservedSMEM_offset_0_alias:
	.zero		0
	.zero		64


//--------------------- .nv.constant0._Z5saxpyfPfP6float2 --------------------------
	.section	.nv.constant0._Z5saxpyfPfP6float2,"a",@progbits
	.sectionflags	@""
	.align	4
.nv.constant0._Z5saxpyfPfP6float2:
	.zero		920


//--------------------- SYMBOLS --------------------------

	.type		.nv.reservedSmem.offset0,@object
	.size		.nv.reservedSmem.offset0,0x4
